//
// Generated by NVIDIA NVVM Compiler
//
// Compiler Build ID: CL-36424714
// Cuda compilation tools, release 13.0, V13.0.88
// Based on NVVM 20.0.0
//

.version 9.0
.target sm_100
.address_size 64

	// .globl	_Z8hello_idPi

.visible .entry _Z8hello_idPi(
	.param .u64 .ptr .align 1 _Z8hello_idPi_param_0
)
{
	.reg .b32 	%r<5>;
	.reg .b64 	%rd<5>;

	ld.param.u64 	%rd1, [_Z8hello_idPi_param_0];
	cvta.to.global.u64 	%rd2, %rd1;
	mov.u32 	%r1, %ntid.x;
	mov.u32 	%r2, %ctaid.x;
	mov.u32 	%r3, %tid.x;
	mad.lo.s32 	%r4, %r1, %r2, %r3;
	mul.wide.s32 	%rd3, %r4, 4;
	add.s64 	%rd4, %rd2, %rd3;
	st.global.u32 	[%rd4], %r4;
	ret;

}


// ===== COMPILED SASS (sm_100) =====

	.target	sm_100

	.elftype	@"ET_EXEC"


//--------------------- .note.nv.tkinfo           --------------------------
	.section	.note.nv.tkinfo,"",@"SHT_NOTE"
	.sectionflags	@"SHF_NOTE_NV_TKINFO"
	.tkinfo
        /*0018*/ 	.word	0x00000002
        /*0030*/ 	.string	""
        /*0030*/ 	.string	"ptxas"
        /*0030*/ 	.string	"Cuda compilation tools, release 13.0, V13.0.88"
        /*0030*/ 	.string	"Build cuda_13.0.r13.0/compiler.36424714_0"
        /*0030*/ 	.string	"-arch sm_100 -m 64 "



//--------------------- .note.nv.cuinfo           --------------------------
	.section	.note.nv.cuinfo,"",@"SHT_NOTE"
	.sectionflags	@"SHF_NOTE_NV_CUINFO"
        /*0018*/ 	.short	0x0002
        /*001a*/ 	.short	0x0064
        /*001c*/ 	.short	0x0082
	.zero		2


//--------------------- .nv.info                  --------------------------
	.section	.nv.info,"",@"SHT_CUDA_INFO"
	.align	4


	//----- nvinfo : EIATTR_REGCOUNT
	.align		4
        /*0000*/ 	.byte	0x04, 0x2f
        /*0002*/ 	.short	(.L_1 - .L_0)
	.align		4
.L_0:
        /*0004*/ 	.word	index@(_Z8hello_idPi)
        /*0008*/ 	.word	0x00000008


	//----- nvinfo : EIATTR_FRAME_SIZE
	.align		4
.L_1:
        /*000c*/ 	.byte	0x04, 0x11
        /*000e*/ 	.short	(.L_3 - .L_2)
	.align		4
.L_2:
        /*0010*/ 	.word	index@(_Z8hello_idPi)
        /*0014*/ 	.word	0x00000000


	//----- nvinfo : EIATTR_MIN_STACK_SIZE
	.align		4
.L_3:
        /*0018*/ 	.byte	0x04, 0x12
        /*001a*/ 	.short	(.L_5 - .L_4)
	.align		4
.L_4:
        /*001c*/ 	.word	index@(_Z8hello_idPi)
        /*0020*/ 	.word	0x00000000
.L_5:


//--------------------- .nv.compat                --------------------------
	.section	.nv.compat,"",@"SHT_CUDA_COMPAT_INFO"
	.align	4
        /*0000*/ 	.byte	0x02, 0x09, 0x00, 0x00, 0x02, 0x02, 0x01, 0x00, 0x02, 0x05, 0x05, 0x00, 0x03, 0x07, 0x01, 0x01
        /*0010*/ 	.byte	0x02, 0x03, 0x00, 0x00, 0x02, 0x06, 0x01, 0x00, 0x04, 0x0b, 0x08, 0x00, 0x09, 0x00, 0x00, 0x00
        /*0020*/ 	.byte	0x00, 0x00, 0x00, 0x00


//--------------------- .nv.info._Z8hello_idPi    --------------------------
	.section	.nv.info._Z8hello_idPi,"",@"SHT_CUDA_INFO"
	.sectionflags	@""
	.align	4


	//----- nvinfo : EIATTR_CUDA_API_VERSION
	.align		4
        /*0000*/ 	.byte	0x04, 0x37
        /*0002*/ 	.short	(.L_7 - .L_6)
.L_6:
        /*0004*/ 	.word	0x00000082


	//----- nvinfo : EIATTR_KPARAM_INFO
	.align		4
.L_7:
        /*0008*/ 	.byte	0x04, 0x17
        /*000a*/ 	.short	(.L_9 - .L_8)
.L_8:
        /*000c*/ 	.word	0x00000000
        /*0010*/ 	.short	0x0000
        /*0012*/ 	.short	0x0000
        /*0014*/ 	.byte	0x00, 0xf5, 0x21, 0x00


	//----- nvinfo : EIATTR_SPARSE_MMA_MASK
	.align		4
.L_9:
        /*0018*/ 	.byte	0x03, 0x50
        /*001a*/ 	.short	0x0000


	//----- nvinfo : EIATTR_MAXREG_COUNT
	.align		4
        /*001c*/ 	.byte	0x03, 0x1b
        /*001e*/ 	.short	0x00ff


	//----- nvinfo : EIATTR_MERCURY_ISA_VERSION
	.align		4
        /*0020*/ 	.byte	0x03, 0x5f
        /*0022*/ 	.short	0x0101


	//----- nvinfo : EIATTR_VRC_CTA_INIT_COUNT
	.align		4
        /*0024*/ 	.byte	0x02, 0x4a
	.zero		1
	.zero		1


	//----- nvinfo : EIATTR_EXIT_INSTR_OFFSETS
	.align		4
        /*0028*/ 	.byte	0x04, 0x1c
        /*002a*/ 	.short	(.L_11 - .L_10)


	//   ....[0]....
.L_10:
        /*002c*/ 	.word	0x00000090


	//----- nvinfo : EIATTR_CBANK_PARAM_SIZE
	.align		4
.L_11:
        /*0030*/ 	.byte	0x03, 0x19
        /*0032*/ 	.short	0x0008


	//----- nvinfo : EIATTR_PARAM_CBANK
	.align		4
        /*0034*/ 	.byte	0x04, 0x0a
        /*0036*/ 	.short	(.L_13 - .L_12)
	.align		4
.L_12:
        /*0038*/ 	.word	index@(.nv.constant0._Z8hello_idPi)
        /*003c*/ 	.short	0x0380
        /*003e*/ 	.short	0x0008


	//----- nvinfo : EIATTR_SW_WAR
	.align		4
.L_13:
        /*0040*/ 	.byte	0x04, 0x36
        /*0042*/ 	.short	(.L_15 - .L_14)
.L_14:
        /*0044*/ 	.word	0x00000008
.L_15:


//--------------------- .nv.callgraph             --------------------------
	.section	.nv.callgraph,"",@"SHT_CUDA_CALLGRAPH"
	.align	4
	.sectionentsize	8
	.align		4
        /*0000*/ 	.word	0x00000000
	.align		4
        /*0004*/ 	.word	0xffffffff
	.align		4
        /*0008*/ 	.word	0x00000000
	.align		4
        /*000c*/ 	.word	0xfffffffe
	.align		4
        /*0010*/ 	.word	0x00000000
	.align		4
        /*0014*/ 	.word	0xfffffffd
	.align		4
        /*0018*/ 	.word	0x00000000
	.align		4
        /*001c*/ 	.word	0xfffffffc


//--------------------- .text._Z8hello_idPi       --------------------------
	.section	.text._Z8hello_idPi,"ax",@progbits
	.align	128
        .global         _Z8hello_idPi
        .type           _Z8hello_idPi,@function
        .size           _Z8hello_idPi,(.L_x_1 - _Z8hello_idPi)
        .other          _Z8hello_idPi,@"STO_CUDA_ENTRY STV_DEFAULT"
_Z8hello_idPi:
.text._Z8hello_idPi:
[----:B------:R-:W-:Y:S01]  /*0000*/  LDC R1, c[0x0][0x37c] ;  /* 0x0000df00ff017b82 */ /* 0x000fe20000000800 */
[----:B------:R-:W0:Y:S07]  /*0010*/  S2R R5, SR_CTAID.X ;  /* 0x0000000000057919 */ /* 0x000e2e0000002500 */
[----:B------:R-:W1:Y:S01]  /*0020*/  LDC.64 R2, c[0x0][0x380] ;  /* 0x0000e000ff027b82 */ /* 0x000e620000000a00 */
[----:B------:R-:W0:Y:S01]  /*0030*/  LDCU UR6, c[0x0][0x360] ;  /* 0x00006c00ff0677ac */ /* 0x000e220008000800 */
[----:B------:R-:W0:Y:S01]  /*0040*/  S2R R0, SR_TID.X ;  /* 0x0000000000007919 */ /* 0x000e220000002100 */
[----:B------:R-:W2:Y:S01]  /*0050*/  LDCU.64 UR4, c[0x0][0x358] ;  /* 0x00006b00ff0477ac */ /* 0x000ea20008000a00 */
[----:B0-----:R-:W-:-:S04]  /*0060*/  IMAD R5, R5, UR6, R0 ;  /* 0x0000000605057c24 */ /* 0x001fc8000f8e0200 */
[----:B-1----:R-:W-:-:S05]  /*0070*/  IMAD.WIDE R2, R5, 0x4, R2 ;  /* 0x0000000405027825 */ /* 0x002fca00078e0202 */
[----:B--2---:R-:W-:Y:S01]  /*0080*/  STG.E desc[UR4][R2.64], R5 ;  /* 0x0000000502007986 */ /* 0x004fe2000c101904 */
[----:B------:R-:W-:Y:S05]  /*0090*/  EXIT ;  /* 0x000000000000794d */ /* 0x000fea0003800000 */
.L_x_0:
[----:B------:R-:W-:-:S00]  /*00a0*/  BRA `(.L_x_0) ;  /* 0xfffffffc00fc7947 */ /* 0x000fc0000383ffff */
[----:B------:R-:W-:-:S00]  /*00b0*/  NOP ;  /* 0x0000000000007918 */ /* 0x000fc00000000000 */
        /* <DEDUP_REMOVED lines=12> */
.L_x_1:


//--------------------- .nv.shared.reserved.0     --------------------------
	.section	.nv.shared.reserved.0,"aw",@nobits
	.weak		__nv_reservedSMEM_offset_0_alias
	.size		__nv_reservedSMEM_offset_0_alias, 0, 64
	.other		__nv_reservedSMEM_offset_0_alias,@"STO_CUDA_RESERVED_SHARED STV_DEFAULT"
__nv_reservedSMEM_offset_0_alias:
	.zero		0
	.zero		64


//--------------------- .nv.constant0._Z8hello_idPi --------------------------
	.section	.nv.constant0._Z8hello_idPi,"a",@progbits
	.sectionflags	@""
	.align	4
.nv.constant0._Z8hello_idPi:
	.zero		904


//--------------------- SYMBOLS --------------------------

	.type		.nv.reservedSmem.offset0,@object
	.size		.nv.reservedSmem.offset0,0x4
